	.headerflags	@"EF_CUDA_TEXMODE_UNIFIED EF_CUDA_64BIT_ADDRESS EF_CUDA_ACCELERATORS EF_CUDA_SM90 EF_CUDA_VIRTUAL_SM(EF_CUDA_SM90)"
	.elftype	@"ET_EXEC"


//--------------------- .nv.info                  --------------------------
	.section	.nv.info,"",@"SHT_CUDA_INFO"
	.align	4


	//----- nvinfo : EIATTR_REGCOUNT
	.align		4
        /*0000*/ 	.byte	0x04, 0x2f
        /*0002*/ 	.short	(.L_1 - .L_0)
	.align		4
.L_0:
        /*0004*/ 	.word	index@(triton_poi_fused_add_convolution_4)
        /*0008*/ 	.word	0x00000014


	//----- nvinfo : EIATTR_MIN_STACK_SIZE
	.align		4
.L_1:
        /*000c*/ 	.byte	0x04, 0x12
        /*000e*/ 	.short	(.L_3 - .L_2)
	.align		4
.L_2:
        /*0010*/ 	.word	index@(triton_poi_fused_add_convolution_4)
        /*0014*/ 	.word	0x00000000


	//----- nvinfo : EIATTR_FRAME_SIZE
	.align		4
.L_3:
        /*0018*/ 	.byte	0x04, 0x11
        /*001a*/ 	.short	(.L_5 - .L_4)
	.align		4
.L_4:
        /*001c*/ 	.word	index@(triton_poi_fused_add_convolution_4)
        /*0020*/ 	.word	0x00000000


	//----- nvinfo : EIATTR_MIN_STACK_SIZE
	.align		4
.L_5:
        /*0024*/ 	.byte	0x04, 0x12
        /*0026*/ 	.short	(.L_7 - .L_6)
	.align		4
.L_6:
        /*0028*/ 	.word	index@(triton_poi_fused_add_convolution_4)
        /*002c*/ 	.word	0x00000000
.L_7:


//--------------------- .nv.info.triton_poi_fused_add_convolution_4 --------------------------
	.section	.nv.info.triton_poi_fused_add_convolution_4,"",@"SHT_CUDA_INFO"
	.sectionflags	@""
	.align	4


	//----- nvinfo : EIATTR_CUDA_API_VERSION
	.align		4
        /*0000*/ 	.byte	0x04, 0x37
        /*0002*/ 	.short	(.L_9 - .L_8)
.L_8:
        /*0004*/ 	.word	0x0000007c


	//----- nvinfo : EIATTR_KPARAM_INFO
	.align		4
.L_9:
        /*0008*/ 	.byte	0x04, 0x17
        /*000a*/ 	.short	(.L_11 - .L_10)
.L_10:
        /*000c*/ 	.word	0x00000000
        /*0010*/ 	.short	0x0004
        /*0012*/ 	.short	0x0020
        /*0014*/ 	.byte	0x00, 0xf0, 0x11, 0x00


	//----- nvinfo : EIATTR_KPARAM_INFO
	.align		4
.L_11:
        /*0018*/ 	.byte	0x04, 0x17
        /*001a*/ 	.short	(.L_13 - .L_12)
.L_12:
        /*001c*/ 	.word	0x00000000
        /*0020*/ 	.short	0x0003
        /*0022*/ 	.short	0x0018
        /*0024*/ 	.byte	0x00, 0xf4, 0x21, 0x00


	//----- nvinfo : EIATTR_KPARAM_INFO
	.align		4
.L_13:
        /*0028*/ 	.byte	0x04, 0x17
        /*002a*/ 	.short	(.L_15 - .L_14)
.L_14:
        /*002c*/ 	.word	0x00000000
        /*0030*/ 	.short	0x0002
        /*0032*/ 	.short	0x0010
        /*0034*/ 	.byte	0x00, 0xf4, 0x21, 0x00


	//----- nvinfo : EIATTR_KPARAM_INFO
	.align		4
.L_15:
        /*0038*/ 	.byte	0x04, 0x17
        /*003a*/ 	.short	(.L_17 - .L_16)
.L_16:
        /*003c*/ 	.word	0x00000000
        /*0040*/ 	.short	0x0001
        /*0042*/ 	.short	0x0008
        /*0044*/ 	.byte	0x00, 0xf4, 0x21, 0x00


	//----- nvinfo : EIATTR_KPARAM_INFO
	.align		4
.L_17:
        /*0048*/ 	.byte	0x04, 0x17
        /*004a*/ 	.short	(.L_19 - .L_18)
.L_18:
        /*004c*/ 	.word	0x00000000
        /*0050*/ 	.short	0x0000
        /*0052*/ 	.short	0x0000
        /*0054*/ 	.byte	0x00, 0xf4, 0x21, 0x00


	//----- nvinfo : EIATTR_SPARSE_MMA_MASK
	.align		4
.L_19:
        /*0058*/ 	.byte	0x03, 0x50
        /*005a*/ 	.short	0x0000


	//----- nvinfo : EIATTR_MAXREG_COUNT
	.align		4
        /*005c*/ 	.byte	0x03, 0x1b
        /*005e*/ 	.short	0x00ff


	//----- nvinfo : EIATTR_EXIT_INSTR_OFFSETS
	.align		4
        /*0060*/ 	.byte	0x04, 0x1c
        /*0062*/ 	.short	(.L_21 - .L_20)


	//   ....[0]....
.L_20:
        /*0064*/ 	.word	0x00000280


	//   ....[1]....
        /*0068*/ 	.word	0x000002a0


	//----- nvinfo : EIATTR_REQNTID
	.align		4
.L_21:
        /*006c*/ 	.byte	0x04, 0x10
        /*006e*/ 	.short	(.L_23 - .L_22)
.L_22:
        /*0070*/ 	.word	0x00000080
        /*0074*/ 	.word	0x00000001
        /*0078*/ 	.word	0x00000001


	//----- nvinfo : EIATTR_CBANK_PARAM_SIZE
	.align		4
.L_23:
        /*007c*/ 	.byte	0x03, 0x19
        /*007e*/ 	.short	0x0024


	//----- nvinfo : EIATTR_PARAM_CBANK
	.align		4
        /*0080*/ 	.byte	0x04, 0x0a
        /*0082*/ 	.short	(.L_25 - .L_24)
	.align		4
.L_24:
        /*0084*/ 	.word	index@(.nv.constant0.triton_poi_fused_add_convolution_4)
        /*0088*/ 	.short	0x0210
        /*008a*/ 	.short	0x0024


	//----- nvinfo : EIATTR_SW_WAR
	.align		4
.L_25:
        /*008c*/ 	.byte	0x04, 0x36
        /*008e*/ 	.short	(.L_27 - .L_26)
.L_26:
        /*0090*/ 	.word	0x00000008
.L_27:


//--------------------- .nv.callgraph             --------------------------
	.section	.nv.callgraph,"",@"SHT_CUDA_CALLGRAPH"
	.align	4
	.sectionentsize	8
	.align		4
        /*0000*/ 	.word	0x00000000
	.align		4
        /*0004*/ 	.word	0xffffffff
	.align		4
        /*0008*/ 	.word	0x00000000
	.align		4
        /*000c*/ 	.word	0xfffffffe
	.align		4
        /*0010*/ 	.word	0x00000000
	.align		4
        /*0014*/ 	.word	0xfffffffd
	.align		4
        /*0018*/ 	.word	0x00000000
	.align		4
        /*001c*/ 	.word	0xfffffffc


//--------------------- .text.triton_poi_fused_add_convolution_4 --------------------------
	.section	.text.triton_poi_fused_add_convolution_4,"ax",@progbits
	.align	128
        .global         triton_poi_fused_add_convolution_4
        .type           triton_poi_fused_add_convolution_4,@function
        .size           triton_poi_fused_add_convolution_4,(.L_x_1 - triton_poi_fused_add_convolution_4)
        .other          triton_poi_fused_add_convolution_4,@"STO_CUDA_ENTRY STV_DEFAULT"
triton_poi_fused_add_convolution_4:
.text.triton_poi_fused_add_convolution_4:
[----:B------:R-:W0:Y:S01]  /*0000*/  LDC R1, c[0x0][0x28] ;  /* 0x00000a00ff017b82 */ /* 0x000e220000000800 */
[----:B------:R-:W1:Y:S07]  /*0010*/  S2R R0, SR_TID.X ;  /* 0x0000000000007919 */ /* 0x000e6e0000002100 */
[----:B------:R-:W2:Y:S01]  /*0020*/  LDC.64 R2, c[0x0][0x218] ;  /* 0x00008600ff027b82 */ /* 0x000ea20000000a00 */
[----:B------:R-:W-:Y:S01]  /*0030*/  HFMA2.MMA R17, -RZ, RZ, 0, 0 ;  /* 0x00000000ff117435 */ /* 0x000fe200000001ff */
[----:B------:R-:W-:Y:S01]  /*0040*/  CS2R R14, SRZ ;  /* 0x00000000000e7805 */ /* 0x000fe2000001ff00 */
[----:B------:R-:W3:Y:S01]  /*0050*/  S2R R13, SR_CTAID.X ;  /* 0x00000000000d7919 */ /* 0x000ee20000002500 */
[----:B------:R-:W-:-:S04]  /*0060*/  ULDC.64 UR4, c[0x0][0x208] ;  /* 0x0000820000047ab9 */ /* 0x000fc80000000a00 */
[----:B------:R-:W4:Y:S08]  /*0070*/  LDC.64 R8, c[0x0][0x228] ;  /* 0x00008a00ff087b82 */ /* 0x000f300000000a00 */
[----:B------:R-:W5:Y:S08]  /*0080*/  LDC.64 R4, c[0x0][0x220] ;  /* 0x00008800ff047b82 */ /* 0x000f700000000a00 */
[----:B------:R-:W5:Y:S01]  /*0090*/  LDC.64 R10, c[0x0][0x210] ;  /* 0x00008400ff0a7b82 */ /* 0x000f620000000a00 */
[----:B-1----:R-:W-:Y:S01]  /*00a0*/  IMAD.SHL.U32 R0, R0, 0x2, RZ ;  /* 0x0000000200007824 */ /* 0x002fe200078e00ff */
[----:B---3--:R-:W-:-:S04]  /*00b0*/  SHF.R.S32.HI R6, RZ, 0x17, R13 ;  /* 0x00000017ff067819 */ /* 0x008fc8000001140d */
[----:B------:R-:W-:Y:S02]  /*00c0*/  LOP3.LUT R0, R0, 0xfe, RZ, 0xc0, !PT ;  /* 0x000000fe00007812 */ /* 0x000fe400078ec0ff */
[----:B------:R-:W-:Y:S02]  /*00d0*/  SGXT R6, R6, 0x1 ;  /* 0x000000010606781a */ /* 0x000fe40000000200 */
[----:B------:R-:W-:-:S04]  /*00e0*/  LEA R13, R13, R0, 0x8 ;  /* 0x000000000d0d7211 */ /* 0x000fc800078e40ff */
[----:B------:R-:W-:Y:S02]  /*00f0*/  LEA.HI R6, R6, R13, RZ, 0x4 ;  /* 0x0000000d06067211 */ /* 0x000fe400078f20ff */
[----:B------:R-:W-:Y:S02]  /*0100*/  ISETP.GE.AND P0, PT, R13, 0x100, PT ;  /* 0x000001000d00780c */ /* 0x000fe40003f06270 */
[----:B------:R-:W-:-:S04]  /*0110*/  SHF.R.S32.HI R6, RZ, 0x4, R6 ;  /* 0x00000004ff067819 */ /* 0x000fc80000011406 */
[----:B------:R-:W-:-:S04]  /*0120*/  LEA.HI R0, R6, R6, RZ, 0x2 ;  /* 0x0000000606007211 */ /* 0x000fc800078f10ff */
[----:B------:R-:W-:Y:S01]  /*0130*/  LOP3.LUT R7, R0, 0xfffffffc, RZ, 0xc0, !PT ;  /* 0xfffffffc00077812 */ /* 0x000fe200078ec0ff */
[----:B------:R-:W-:-:S04]  /*0140*/  IMAD.MOV.U32 R0, RZ, RZ, RZ ;  /* 0x000000ffff007224 */ /* 0x000fc800078e00ff */
[----:B------:R-:W-:-:S04]  /*0150*/  IMAD.IADD R7, R6, 0x1, -R7 ;  /* 0x0000000106077824 */ /* 0x000fc800078e0a07 */
[----:B--2---:R-:W-:-:S04]  /*0160*/  IMAD.WIDE R2, R7, 0x4, R2 ;  /* 0x0000000407027825 */ /* 0x004fc800078e0202 */
[----:B----4-:R-:W-:Y:S01]  /*0170*/  IMAD.WIDE R8, R7, 0x4, R8 ;  /* 0x0000000407087825 */ /* 0x010fe200078e0208 */
[----:B------:R-:W2:Y:S03]  /*0180*/  @!P0 LDG.E.EL R0, desc[UR4][R2.64] ;  /* 0x0000000402008981 */ /* 0x000ea6000c2e1900 */
[C---:B-----5:R-:W-:Y:S01]  /*0190*/  IMAD.WIDE R6, R13.reuse, 0x4, R4 ;  /* 0x000000040d067825 */ /* 0x060fe200078e0204 */
[----:B------:R-:W3:Y:S03]  /*01a0*/  @!P0 LDG.E.EL R17, desc[UR4][R8.64] ;  /* 0x0000000408118981 */ /* 0x000ee6000c2e1900 */
[----:B0-----:R-:W-:Y:S01]  /*01b0*/  IMAD.WIDE R4, R13, 0x4, R10 ;  /* 0x000000040d047825 */ /* 0x001fe200078e020a */
[----:B------:R-:W-:Y:S02]  /*01c0*/  CS2R R12, SRZ ;  /* 0x00000000000c7805 */ /* 0x000fe4000001ff00 */
[----:B------:R-:W-:Y:S01]  /*01d0*/  CS2R R10, SRZ ;  /* 0x00000000000a7805 */ /* 0x000fe2000001ff00 */
[----:B------:R-:W3:Y:S04]  /*01e0*/  @!P0 LDG.E.64 R14, desc[UR4][R6.64] ;  /* 0x00000004060e8981 */ /* 0x000ee8000c1e1b00 */
[----:B------:R-:W4:Y:S04]  /*01f0*/  @!P0 LDG.E.EL R12, desc[UR4][R8.64] ;  /* 0x00000004080c8981 */ /* 0x000f28000c2e1900 */
[----:B------:R-:W2:Y:S04]  /*0200*/  @!P0 LDG.E.64 R10, desc[UR4][R4.64] ;  /* 0x00000004040a8981 */ /* 0x000ea8000c1e1b00 */
[----:B------:R-:W5:Y:S01]  /*0210*/  @!P0 LDG.E.EL R13, desc[UR4][R2.64] ;  /* 0x00000004020d8981 */ /* 0x000f62000c2e1900 */
[----:B---3--:R-:W-:Y:S01]  /*0220*/  FADD R17, R17, R14 ;  /* 0x0000000e11117221 */ /* 0x008fe20000000000 */
[----:B----4-:R-:W-:Y:S01]  /*0230*/  FADD R15, R12, R15 ;  /* 0x0000000f0c0f7221 */ /* 0x010fe20000000000 */
[----:B--2---:R-:W-:Y:S01]  /*0240*/  FADD R0, R0, R11 ;  /* 0x0000000b00007221 */ /* 0x004fe20000000000 */
[----:B-----5:R-:W-:-:S03]  /*0250*/  FADD R10, R13, R10 ;  /* 0x0000000a0d0a7221 */ /* 0x020fc60000000000 */
[----:B------:R-:W-:Y:S01]  /*0260*/  FADD R11, R0, R15 ;  /* 0x0000000f000b7221 */ /* 0x000fe20000000000 */
[----:B------:R-:W-:Y:S01]  /*0270*/  FADD R10, R10, R17 ;  /* 0x000000110a0a7221 */ /* 0x000fe20000000000 */
[----:B------:R-:W-:Y:S06]  /*0280*/  @P0 EXIT ;  /* 0x000000000000094d */ /* 0x000fec0003800000 */
[----:B------:R-:W-:Y:S01]  /*0290*/  STG.E.64 desc[UR4][R4.64], R10 ;  /* 0x0000000a04007986 */ /* 0x000fe2000c101b04 */
[----:B------:R-:W-:Y:S05]  /*02a0*/  EXIT ;  /* 0x000000000000794d */ /* 0x000fea0003800000 */
.L_x_0:
[----:B------:R-:W-:-:S00]  /*02b0*/  BRA `(.L_x_0) ;  /* 0xfffffffc00fc7947 */ /* 0x000fc0000383ffff */
[----:B------:R-:W-:-:S00]  /*02c0*/  NOP ;  /* 0x0000000000007918 */ /* 0x000fc00000000000 */
        /* <DEDUP_REMOVED lines=11> */
.L_x_1:


//--------------------- .nv.constant0.triton_poi_fused_add_convolution_4 --------------------------
	.section	.nv.constant0.triton_poi_fused_add_convolution_4,"a",@progbits
	.sectionflags	@""
	.align	4
.nv.constant0.triton_poi_fused_add_convolution_4:
	.zero		564
